//
// Generated by NVIDIA NVVM Compiler
//
// Compiler Build ID: CL-36424714
// Cuda compilation tools, release 13.0, V13.0.88
// Based on NVVM 20.0.0
//

.version 9.0
.target sm_100
.address_size 64

	// .globl	_Z8fooKernlPf

.visible .entry _Z8fooKernlPf(
	.param .u64 .ptr .align 1 _Z8fooKernlPf_param_0
)
{
	.reg .b32 	%r<6>;
	.reg .b32 	%f<2>;
	.reg .b64 	%rd<5>;

	ld.param.u64 	%rd1, [_Z8fooKernlPf_param_0];
	cvta.to.global.u64 	%rd2, %rd1;
	mov.u32 	%r1, %ctaid.x;
	mov.u32 	%r2, %ntid.x;
	mov.u32 	%r3, %tid.x;
	mad.lo.s32 	%r4, %r1, %r2, %r3;
	mad.lo.s32 	%r5, %r1, 1000, %r3;
	cvt.rn.f32.u32 	%f1, %r5;
	mul.wide.s32 	%rd3, %r4, 4;
	add.s64 	%rd4, %rd2, %rd3;
	st.global.f32 	[%rd4], %f1;
	ret;

}


// ===== COMPILED SASS (sm_100) =====

	.target	sm_100

	.elftype	@"ET_EXEC"


//--------------------- .note.nv.tkinfo           --------------------------
	.section	.note.nv.tkinfo,"",@"SHT_NOTE"
	.sectionflags	@"SHF_NOTE_NV_TKINFO"
	.tkinfo
        /*0018*/ 	.word	0x00000002
        /*0030*/ 	.string	""
        /*0030*/ 	.string	"ptxas"
        /*0030*/ 	.string	"Cuda compilation tools, release 13.0, V13.0.88"
        /*0030*/ 	.string	"Build cuda_13.0.r13.0/compiler.36424714_0"
        /*0030*/ 	.string	"-arch sm_100 -m 64 "



//--------------------- .note.nv.cuinfo           --------------------------
	.section	.note.nv.cuinfo,"",@"SHT_NOTE"
	.sectionflags	@"SHF_NOTE_NV_CUINFO"
        /*0018*/ 	.short	0x0002
        /*001a*/ 	.short	0x0064
        /*001c*/ 	.short	0x0082
	.zero		2


//--------------------- .nv.info                  --------------------------
	.section	.nv.info,"",@"SHT_CUDA_INFO"
	.align	4


	//----- nvinfo : EIATTR_REGCOUNT
	.align		4
        /*0000*/ 	.byte	0x04, 0x2f
        /*0002*/ 	.short	(.L_1 - .L_0)
	.align		4
.L_0:
        /*0004*/ 	.word	index@(_Z8fooKernlPf)
        /*0008*/ 	.word	0x0000000a


	//----- nvinfo : EIATTR_FRAME_SIZE
	.align		4
.L_1:
        /*000c*/ 	.byte	0x04, 0x11
        /*000e*/ 	.short	(.L_3 - .L_2)
	.align		4
.L_2:
        /*0010*/ 	.word	index@(_Z8fooKernlPf)
        /*0014*/ 	.word	0x00000000


	//----- nvinfo : EIATTR_MIN_STACK_SIZE
	.align		4
.L_3:
        /*0018*/ 	.byte	0x04, 0x12
        /*001a*/ 	.short	(.L_5 - .L_4)
	.align		4
.L_4:
        /*001c*/ 	.word	index@(_Z8fooKernlPf)
        /*0020*/ 	.word	0x00000000
.L_5:


//--------------------- .nv.compat                --------------------------
	.section	.nv.compat,"",@"SHT_CUDA_COMPAT_INFO"
	.align	4
        /*0000*/ 	.byte	0x02, 0x09, 0x00, 0x00, 0x02, 0x02, 0x01, 0x00, 0x02, 0x05, 0x05, 0x00, 0x03, 0x07, 0x01, 0x01
        /*0010*/ 	.byte	0x02, 0x03, 0x00, 0x00, 0x02, 0x06, 0x01, 0x00, 0x04, 0x0b, 0x08, 0x00, 0x09, 0x00, 0x00, 0x00
        /*0020*/ 	.byte	0x00, 0x00, 0x00, 0x00


//--------------------- .nv.info._Z8fooKernlPf    --------------------------
	.section	.nv.info._Z8fooKernlPf,"",@"SHT_CUDA_INFO"
	.sectionflags	@""
	.align	4


	//----- nvinfo : EIATTR_CUDA_API_VERSION
	.align		4
        /*0000*/ 	.byte	0x04, 0x37
        /*0002*/ 	.short	(.L_7 - .L_6)
.L_6:
        /*0004*/ 	.word	0x00000082


	//----- nvinfo : EIATTR_KPARAM_INFO
	.align		4
.L_7:
        /*0008*/ 	.byte	0x04, 0x17
        /*000a*/ 	.short	(.L_9 - .L_8)
.L_8:
        /*000c*/ 	.word	0x00000000
        /*0010*/ 	.short	0x0000
        /*0012*/ 	.short	0x0000
        /*0014*/ 	.byte	0x00, 0xf5, 0x21, 0x00


	//----- nvinfo : EIATTR_SPARSE_MMA_MASK
	.align		4
.L_9:
        /*0018*/ 	.byte	0x03, 0x50
        /*001a*/ 	.short	0x0000


	//----- nvinfo : EIATTR_MAXREG_COUNT
	.align		4
        /*001c*/ 	.byte	0x03, 0x1b
        /*001e*/ 	.short	0x00ff


	//----- nvinfo : EIATTR_MERCURY_ISA_VERSION
	.align		4
        /*0020*/ 	.byte	0x03, 0x5f
        /*0022*/ 	.short	0x0101


	//----- nvinfo : EIATTR_VRC_CTA_INIT_COUNT
	.align		4
        /*0024*/ 	.byte	0x02, 0x4a
	.zero		1
	.zero		1


	//----- nvinfo : EIATTR_EXIT_INSTR_OFFSETS
	.align		4
        /*0028*/ 	.byte	0x04, 0x1c
        /*002a*/ 	.short	(.L_11 - .L_10)


	//   ....[0]....
.L_10:
        /*002c*/ 	.word	0x000000b0


	//----- nvinfo : EIATTR_CBANK_PARAM_SIZE
	.align		4
.L_11:
        /*0030*/ 	.byte	0x03, 0x19
        /*0032*/ 	.short	0x0008


	//----- nvinfo : EIATTR_PARAM_CBANK
	.align		4
        /*0034*/ 	.byte	0x04, 0x0a
        /*0036*/ 	.short	(.L_13 - .L_12)
	.align		4
.L_12:
        /*0038*/ 	.word	index@(.nv.constant0._Z8fooKernlPf)
        /*003c*/ 	.short	0x0380
        /*003e*/ 	.short	0x0008


	//----- nvinfo : EIATTR_SW_WAR
	.align		4
.L_13:
        /*0040*/ 	.byte	0x04, 0x36
        /*0042*/ 	.short	(.L_15 - .L_14)
.L_14:
        /*0044*/ 	.word	0x00000008
.L_15:


//--------------------- .nv.callgraph             --------------------------
	.section	.nv.callgraph,"",@"SHT_CUDA_CALLGRAPH"
	.align	4
	.sectionentsize	8
	.align		4
        /*0000*/ 	.word	0x00000000
	.align		4
        /*0004*/ 	.word	0xffffffff
	.align		4
        /*0008*/ 	.word	0x00000000
	.align		4
        /*000c*/ 	.word	0xfffffffe
	.align		4
        /*0010*/ 	.word	0x00000000
	.align		4
        /*0014*/ 	.word	0xfffffffd
	.align		4
        /*0018*/ 	.word	0x00000000
	.align		4
        /*001c*/ 	.word	0xfffffffc


//--------------------- .text._Z8fooKernlPf       --------------------------
	.section	.text._Z8fooKernlPf,"ax",@progbits
	.align	128
        .global         _Z8fooKernlPf
        .type           _Z8fooKernlPf,@function
        .size           _Z8fooKernlPf,(.L_x_1 - _Z8fooKernlPf)
        .other          _Z8fooKernlPf,@"STO_CUDA_ENTRY STV_DEFAULT"
_Z8fooKernlPf:
.text._Z8fooKernlPf:
[----:B------:R-:W-:Y:S01]  /*0000*/  LDC R1, c[0x0][0x37c] ;  /* 0x0000df00ff017b82 */ /* 0x000fe20000000800 */
[----:B------:R-:W0:Y:S07]  /*0010*/  S2R R0, SR_CTAID.X ;  /* 0x0000000000007919 */ /* 0x000e2e0000002500 */
[----:B------:R-:W1:Y:S01]  /*0020*/  LDC.64 R2, c[0x0][0x380] ;  /* 0x0000e000ff027b82 */ /* 0x000e620000000a00 */
[----:B------:R-:W0:Y:S01]  /*0030*/  LDCU UR6, c[0x0][0x360] ;  /* 0x00006c00ff0677ac */ /* 0x000e220008000800 */
[----:B------:R-:W0:Y:S01]  /*0040*/  S2R R7, SR_TID.X ;  /* 0x0000000000077919 */ /* 0x000e220000002100 */
[----:B------:R-:W2:Y:S01]  /*0050*/  LDCU.64 UR4, c[0x0][0x358] ;  /* 0x00006b00ff0477ac */ /* 0x000ea20008000a00 */
[----:B0-----:R-:W-:-:S02]  /*0060*/  IMAD R5, R0, UR6, R7 ;  /* 0x0000000600057c24 */ /* 0x001fc4000f8e0207 */
[----:B------:R-:W-:Y:S02]  /*0070*/  IMAD R0, R0, 0x3e8, R7 ;  /* 0x000003e800007824 */ /* 0x000fe400078e0207 */
[----:B-1----:R-:W-:-:S03]  /*0080*/  IMAD.WIDE R2, R5, 0x4, R2 ;  /* 0x0000000405027825 */ /* 0x002fc600078e0202 */
[----:B------:R-:W-:-:S05]  /*0090*/  I2FP.F32.U32 R5, R0 ;  /* 0x0000000000057245 */ /* 0x000fca0000201000 */
[----:B--2---:R-:W-:Y:S01]  /*00a0*/  STG.E desc[UR4][R2.64], R5 ;  /* 0x0000000502007986 */ /* 0x004fe2000c101904 */
[----:B------:R-:W-:Y:S05]  /*00b0*/  EXIT ;  /* 0x000000000000794d */ /* 0x000fea0003800000 */
.L_x_0:
[----:B------:R-:W-:-:S00]  /*00c0*/  BRA `(.L_x_0) ;  /* 0xfffffffc00fc7947 */ /* 0x000fc0000383ffff */
[----:B------:R-:W-:-:S00]  /*00d0*/  NOP ;  /* 0x0000000000007918 */ /* 0x000fc00000000000 */
        /* <DEDUP_REMOVED lines=10> */
.L_x_1:


//--------------------- .nv.shared.reserved.0     --------------------------
	.section	.nv.shared.reserved.0,"aw",@nobits
	.weak		__nv_reservedSMEM_offset_0_alias
	.size		__nv_reservedSMEM_offset_0_alias, 0, 64
	.other		__nv_reservedSMEM_offset_0_alias,@"STO_CUDA_RESERVED_SHARED STV_DEFAULT"
__nv_reservedSMEM_offset_0_alias:
	.zero		0
	.zero		64


//--------------------- .nv.constant0._Z8fooKernlPf --------------------------
	.section	.nv.constant0._Z8fooKernlPf,"a",@progbits
	.sectionflags	@""
	.align	4
.nv.constant0._Z8fooKernlPf:
	.zero		904


//--------------------- SYMBOLS --------------------------

	.type		.nv.reservedSmem.offset0,@object
	.size		.nv.reservedSmem.offset0,0x4
